//
// Generated by NVIDIA NVVM Compiler
//
// Compiler Build ID: CL-36424714
// Cuda compilation tools, release 13.0, V13.0.88
// Based on NVVM 20.0.0
//

.version 9.0
.target sm_100
.address_size 64

	// .globl	_Z9scmpOnGPUPKfS0_Pf

.visible .entry _Z9scmpOnGPUPKfS0_Pf(
	.param .u64 .ptr .align 1 _Z9scmpOnGPUPKfS0_Pf_param_0,
	.param .u64 .ptr .align 1 _Z9scmpOnGPUPKfS0_Pf_param_1,
	.param .u64 .ptr .align 1 _Z9scmpOnGPUPKfS0_Pf_param_2
)
{
	.reg .b32 	%r<6>;
	.reg .b64 	%rd<5>;

	ld.param.u64 	%rd1, [_Z9scmpOnGPUPKfS0_Pf_param_2];
	cvta.to.global.u64 	%rd2, %rd1;
	mov.u32 	%r1, %ctaid.x;
	mov.u32 	%r2, %ntid.x;
	mov.u32 	%r3, %tid.x;
	mad.lo.s32 	%r4, %r1, %r2, %r3;
	mul.wide.s32 	%rd3, %r4, 4;
	add.s64 	%rd4, %rd2, %rd3;
	mov.b32 	%r5, 1065353216;
	st.global.u32 	[%rd4], %r5;
	ret;

}


// ===== COMPILED SASS (sm_100) =====

	.target	sm_100

	.elftype	@"ET_EXEC"


//--------------------- .note.nv.tkinfo           --------------------------
	.section	.note.nv.tkinfo,"",@"SHT_NOTE"
	.sectionflags	@"SHF_NOTE_NV_TKINFO"
	.tkinfo
        /*0018*/ 	.word	0x00000002
        /*0030*/ 	.string	""
        /*0030*/ 	.string	"ptxas"
        /*0030*/ 	.string	"Cuda compilation tools, release 13.0, V13.0.88"
        /*0030*/ 	.string	"Build cuda_13.0.r13.0/compiler.36424714_0"
        /*0030*/ 	.string	"-arch sm_100 -m 64 "



//--------------------- .note.nv.cuinfo           --------------------------
	.section	.note.nv.cuinfo,"",@"SHT_NOTE"
	.sectionflags	@"SHF_NOTE_NV_CUINFO"
        /*0018*/ 	.short	0x0002
        /*001a*/ 	.short	0x0064
        /*001c*/ 	.short	0x0082
	.zero		2


//--------------------- .nv.info                  --------------------------
	.section	.nv.info,"",@"SHT_CUDA_INFO"
	.align	4


	//----- nvinfo : EIATTR_REGCOUNT
	.align		4
        /*0000*/ 	.byte	0x04, 0x2f
        /*0002*/ 	.short	(.L_1 - .L_0)
	.align		4
.L_0:
        /*0004*/ 	.word	index@(_Z9scmpOnGPUPKfS0_Pf)
        /*0008*/ 	.word	0x0000000a


	//----- nvinfo : EIATTR_FRAME_SIZE
	.align		4
.L_1:
        /*000c*/ 	.byte	0x04, 0x11
        /*000e*/ 	.short	(.L_3 - .L_2)
	.align		4
.L_2:
        /*0010*/ 	.word	index@(_Z9scmpOnGPUPKfS0_Pf)
        /*0014*/ 	.word	0x00000000


	//----- nvinfo : EIATTR_MIN_STACK_SIZE
	.align		4
.L_3:
        /*0018*/ 	.byte	0x04, 0x12
        /*001a*/ 	.short	(.L_5 - .L_4)
	.align		4
.L_4:
        /*001c*/ 	.word	index@(_Z9scmpOnGPUPKfS0_Pf)
        /*0020*/ 	.word	0x00000000
.L_5:


//--------------------- .nv.compat                --------------------------
	.section	.nv.compat,"",@"SHT_CUDA_COMPAT_INFO"
	.align	4
        /*0000*/ 	.byte	0x02, 0x09, 0x00, 0x00, 0x02, 0x02, 0x01, 0x00, 0x02, 0x05, 0x05, 0x00, 0x03, 0x07, 0x01, 0x01
        /*0010*/ 	.byte	0x02, 0x03, 0x00, 0x00, 0x02, 0x06, 0x01, 0x00, 0x04, 0x0b, 0x08, 0x00, 0x09, 0x00, 0x00, 0x00
        /*0020*/ 	.byte	0x00, 0x00, 0x00, 0x00


//--------------------- .nv.info._Z9scmpOnGPUPKfS0_Pf --------------------------
	.section	.nv.info._Z9scmpOnGPUPKfS0_Pf,"",@"SHT_CUDA_INFO"
	.sectionflags	@""
	.align	4


	//----- nvinfo : EIATTR_CUDA_API_VERSION
	.align		4
        /*0000*/ 	.byte	0x04, 0x37
        /*0002*/ 	.short	(.L_7 - .L_6)
.L_6:
        /*0004*/ 	.word	0x00000082


	//----- nvinfo : EIATTR_KPARAM_INFO
	.align		4
.L_7:
        /*0008*/ 	.byte	0x04, 0x17
        /*000a*/ 	.short	(.L_9 - .L_8)
.L_8:
        /*000c*/ 	.word	0x00000000
        /*0010*/ 	.short	0x0002
        /*0012*/ 	.short	0x0010
        /*0014*/ 	.byte	0x00, 0xf5, 0x21, 0x00


	//----- nvinfo : EIATTR_KPARAM_INFO
	.align		4
.L_9:
        /*0018*/ 	.byte	0x04, 0x17
        /*001a*/ 	.short	(.L_11 - .L_10)
.L_10:
        /*001c*/ 	.word	0x00000000
        /*0020*/ 	.short	0x0001
        /*0022*/ 	.short	0x0008
        /*0024*/ 	.byte	0x00, 0xf5, 0x21, 0x00


	//----- nvinfo : EIATTR_KPARAM_INFO
	.align		4
.L_11:
        /*0028*/ 	.byte	0x04, 0x17
        /*002a*/ 	.short	(.L_13 - .L_12)
.L_12:
        /*002c*/ 	.word	0x00000000
        /*0030*/ 	.short	0x0000
        /*0032*/ 	.short	0x0000
        /*0034*/ 	.byte	0x00, 0xf5, 0x21, 0x00


	//----- nvinfo : EIATTR_SPARSE_MMA_MASK
	.align		4
.L_13:
        /*0038*/ 	.byte	0x03, 0x50
        /*003a*/ 	.short	0x0000


	//----- nvinfo : EIATTR_MAXREG_COUNT
	.align		4
        /*003c*/ 	.byte	0x03, 0x1b
        /*003e*/ 	.short	0x00ff


	//----- nvinfo : EIATTR_MERCURY_ISA_VERSION
	.align		4
        /*0040*/ 	.byte	0x03, 0x5f
        /*0042*/ 	.short	0x0101


	//----- nvinfo : EIATTR_VRC_CTA_INIT_COUNT
	.align		4
        /*0044*/ 	.byte	0x02, 0x4a
	.zero		1
	.zero		1


	//----- nvinfo : EIATTR_EXIT_INSTR_OFFSETS
	.align		4
        /*0048*/ 	.byte	0x04, 0x1c
        /*004a*/ 	.short	(.L_15 - .L_14)


	//   ....[0]....
.L_14:
        /*004c*/ 	.word	0x000000a0


	//----- nvinfo : EIATTR_CBANK_PARAM_SIZE
	.align		4
.L_15:
        /*0050*/ 	.byte	0x03, 0x19
        /*0052*/ 	.short	0x0018


	//----- nvinfo : EIATTR_PARAM_CBANK
	.align		4
        /*0054*/ 	.byte	0x04, 0x0a
        /*0056*/ 	.short	(.L_17 - .L_16)
	.align		4
.L_16:
        /*0058*/ 	.word	index@(.nv.constant0._Z9scmpOnGPUPKfS0_Pf)
        /*005c*/ 	.short	0x0380
        /*005e*/ 	.short	0x0018


	//----- nvinfo : EIATTR_SW_WAR
	.align		4
.L_17:
        /*0060*/ 	.byte	0x04, 0x36
        /*0062*/ 	.short	(.L_19 - .L_18)
.L_18:
        /*0064*/ 	.word	0x00000008
.L_19:


//--------------------- .nv.callgraph             --------------------------
	.section	.nv.callgraph,"",@"SHT_CUDA_CALLGRAPH"
	.align	4
	.sectionentsize	8
	.align		4
        /*0000*/ 	.word	0x00000000
	.align		4
        /*0004*/ 	.word	0xffffffff
	.align		4
        /*0008*/ 	.word	0x00000000
	.align		4
        /*000c*/ 	.word	0xfffffffe
	.align		4
        /*0010*/ 	.word	0x00000000
	.align		4
        /*0014*/ 	.word	0xfffffffd
	.align		4
        /*0018*/ 	.word	0x00000000
	.align		4
        /*001c*/ 	.word	0xfffffffc


//--------------------- .text._Z9scmpOnGPUPKfS0_Pf --------------------------
	.section	.text._Z9scmpOnGPUPKfS0_Pf,"ax",@progbits
	.align	128
        .global         _Z9scmpOnGPUPKfS0_Pf
        .type           _Z9scmpOnGPUPKfS0_Pf,@function
        .size           _Z9scmpOnGPUPKfS0_Pf,(.L_x_1 - _Z9scmpOnGPUPKfS0_Pf)
        .other          _Z9scmpOnGPUPKfS0_Pf,@"STO_CUDA_ENTRY STV_DEFAULT"
_Z9scmpOnGPUPKfS0_Pf:
.text._Z9scmpOnGPUPKfS0_Pf:
[----:B------:R-:W-:Y:S01]  /*0000*/  LDC R1, c[0x0][0x37c] ;  /* 0x0000df00ff017b82 */ /* 0x000fe20000000800 */
[----:B------:R-:W0:Y:S07]  /*0010*/  S2R R0, SR_TID.X ;  /* 0x0000000000007919 */ /* 0x000e2e0000002100 */
[----:B------:R-:W0:Y:S01]  /*0020*/  S2UR UR6, SR_CTAID.X ;  /* 0x00000000000679c3 */ /* 0x000e220000002500 */
[----:B------:R-:W1:Y:S01]  /*0030*/  LDCU.64 UR4, c[0x0][0x358] ;  /* 0x00006b00ff0477ac */ /* 0x000e620008000a00 */
[----:B------:R-:W-:-:S06]  /*0040*/  HFMA2 R7, -RZ, RZ, 1.875, 0 ;  /* 0x3f800000ff077431 */ /* 0x000fcc00000001ff */
[----:B------:R-:W0:Y:S08]  /*0050*/  LDC R5, c[0x0][0x360] ;  /* 0x0000d800ff057b82 */ /* 0x000e300000000800 */
[----:B------:R-:W2:Y:S01]  /*0060*/  LDC.64 R2, c[0x0][0x390] ;  /* 0x0000e400ff027b82 */ /* 0x000ea20000000a00 */
[----:B0-----:R-:W-:-:S04]  /*0070*/  IMAD R5, R5, UR6, R0 ;  /* 0x0000000605057c24 */ /* 0x001fc8000f8e0200 */
[----:B--2---:R-:W-:-:S05]  /*0080*/  IMAD.WIDE R2, R5, 0x4, R2 ;  /* 0x0000000405027825 */ /* 0x004fca00078e0202 */
[----:B-1----:R-:W-:Y:S01]  /*0090*/  STG.E desc[UR4][R2.64], R7 ;  /* 0x0000000702007986 */ /* 0x002fe2000c101904 */
[----:B------:R-:W-:Y:S05]  /*00a0*/  EXIT ;  /* 0x000000000000794d */ /* 0x000fea0003800000 */
.L_x_0:
[----:B------:R-:W-:-:S00]  /*00b0*/  BRA `(.L_x_0) ;  /* 0xfffffffc00fc7947 */ /* 0x000fc0000383ffff */
[----:B------:R-:W-:-:S00]  /*00c0*/  NOP ;  /* 0x0000000000007918 */ /* 0x000fc00000000000 */
        /* <DEDUP_REMOVED lines=11> */
.L_x_1:


//--------------------- .nv.shared.reserved.0     --------------------------
	.section	.nv.shared.reserved.0,"aw",@nobits
	.weak		__nv_reservedSMEM_offset_0_alias
	.size		__nv_reservedSMEM_offset_0_alias, 0, 64
	.other		__nv_reservedSMEM_offset_0_alias,@"STO_CUDA_RESERVED_SHARED STV_DEFAULT"
__nv_reservedSMEM_offset_0_alias:
	.zero		0
	.zero		64


//--------------------- .nv.constant0._Z9scmpOnGPUPKfS0_Pf --------------------------
	.section	.nv.constant0._Z9scmpOnGPUPKfS0_Pf,"a",@progbits
	.sectionflags	@""
	.align	4
.nv.constant0._Z9scmpOnGPUPKfS0_Pf:
	.zero		920


//--------------------- SYMBOLS --------------------------

	.type		.nv.reservedSmem.offset0,@object
	.size		.nv.reservedSmem.offset0,0x4
